//
// Generated by NVIDIA NVVM Compiler
//
// Compiler Build ID: CL-36424714
// Cuda compilation tools, release 13.0, V13.0.88
// Based on NVVM 20.0.0
//

.version 9.0
.target sm_100
.address_size 64

	// .globl	_Z21kernel_compute_cuda_ddddjiiPt

.visible .entry _Z21kernel_compute_cuda_ddddjiiPt(
	.param .f64 _Z21kernel_compute_cuda_ddddjiiPt_param_0,
	.param .f64 _Z21kernel_compute_cuda_ddddjiiPt_param_1,
	.param .f64 _Z21kernel_compute_cuda_ddddjiiPt_param_2,
	.param .u32 _Z21kernel_compute_cuda_ddddjiiPt_param_3,
	.param .u32 _Z21kernel_compute_cuda_ddddjiiPt_param_4,
	.param .u32 _Z21kernel_compute_cuda_ddddjiiPt_param_5,
	.param .u64 .ptr .align 1 _Z21kernel_compute_cuda_ddddjiiPt_param_6
)
{
	.reg .pred 	%p<7>;
	.reg .b16 	%rs<9>;
	.reg .b32 	%r<15>;
	.reg .b32 	%f<5>;
	.reg .b64 	%rd<5>;
	.reg .b64 	%fd<25>;

	ld.param.f64 	%fd8, [_Z21kernel_compute_cuda_ddddjiiPt_param_0];
	ld.param.f64 	%fd9, [_Z21kernel_compute_cuda_ddddjiiPt_param_1];
	ld.param.f64 	%fd10, [_Z21kernel_compute_cuda_ddddjiiPt_param_2];
	ld.param.u32 	%r3, [_Z21kernel_compute_cuda_ddddjiiPt_param_3];
	ld.param.u32 	%r4, [_Z21kernel_compute_cuda_ddddjiiPt_param_4];
	ld.param.u32 	%r6, [_Z21kernel_compute_cuda_ddddjiiPt_param_5];
	ld.param.u64 	%rd1, [_Z21kernel_compute_cuda_ddddjiiPt_param_6];
	mov.u32 	%r7, %ctaid.x;
	mov.u32 	%r8, %ntid.x;
	mov.u32 	%r9, %tid.x;
	mad.lo.s32 	%r1, %r7, %r8, %r9;
	mov.u32 	%r10, %ctaid.y;
	mov.u32 	%r11, %ntid.y;
	mov.u32 	%r12, %tid.y;
	mad.lo.s32 	%r13, %r10, %r11, %r12;
	setp.ge.s32 	%p1, %r1, %r4;
	setp.ge.s32 	%p2, %r13, %r6;
	or.pred  	%p3, %p1, %p2;
	@%p3 bra 	$L__BB0_7;
	cvt.rn.f32.u32 	%f1, %r6;
	mul.f32 	%f2, %f1, 0f3F000000;
	cvt.f64.f32 	%fd11, %f2;
	mul.f64 	%fd12, %fd8, %fd11;
	sub.f64 	%fd13, %fd10, %fd12;
	cvt.rn.f64.u32 	%fd14, %r13;
	fma.rn.f64 	%fd1, %fd8, %fd14, %fd13;
	cvt.rn.f32.s32 	%f3, %r4;
	mul.f32 	%f4, %f3, 0f3F000000;
	cvt.f64.f32 	%fd15, %f4;
	mul.f64 	%fd16, %fd8, %fd15;
	sub.f64 	%fd17, %fd9, %fd16;
	cvt.rn.f64.s32 	%fd18, %r1;
	fma.rn.f64 	%fd2, %fd8, %fd18, %fd17;
	cvt.u16.u32 	%rs1, %r3;
	setp.eq.s16 	%p4, %rs1, 0;
	@%p4 bra 	$L__BB0_5;
	mov.b16 	%rs8, 0;
	mov.f64 	%fd23, %fd1;
	mov.f64 	%fd24, %fd2;
$L__BB0_3:
	mul.f64 	%fd19, %fd24, %fd24;
	mul.f64 	%fd20, %fd23, %fd23;
	add.f64 	%fd21, %fd24, %fd24;
	fma.rn.f64 	%fd23, %fd21, %fd23, %fd1;
	sub.f64 	%fd6, %fd19, %fd20;
	add.f64 	%fd22, %fd19, %fd20;
	setp.gt.f64 	%p5, %fd22, 0d4010000000000000;
	@%p5 bra 	$L__BB0_6;
	add.s16 	%rs8, %rs8, 1;
	setp.ne.s16 	%p6, %rs8, %rs1;
	add.f64 	%fd24, %fd2, %fd6;
	@%p6 bra 	$L__BB0_3;
$L__BB0_5:
	add.s16 	%rs8, %rs1, -1;
$L__BB0_6:
	mad.lo.s32 	%r14, %r4, %r13, %r1;
	cvta.to.global.u64 	%rd2, %rd1;
	mul.wide.s32 	%rd3, %r14, 2;
	add.s64 	%rd4, %rd2, %rd3;
	st.global.u16 	[%rd4], %rs8;
$L__BB0_7:
	ret;

}
	// .globl	_Z22kernel_compute_cuda_d2dddjiiPt
.visible .entry _Z22kernel_compute_cuda_d2dddjiiPt(
	.param .f64 _Z22kernel_compute_cuda_d2dddjiiPt_param_0,
	.param .f64 _Z22kernel_compute_cuda_d2dddjiiPt_param_1,
	.param .f64 _Z22kernel_compute_cuda_d2dddjiiPt_param_2,
	.param .u32 _Z22kernel_compute_cuda_d2dddjiiPt_param_3,
	.param .u32 _Z22kernel_compute_cuda_d2dddjiiPt_param_4,
	.param .u32 _Z22kernel_compute_cuda_d2dddjiiPt_param_5,
	.param .u64 .ptr .align 1 _Z22kernel_compute_cuda_d2dddjiiPt_param_6
)
{
	.reg .pred 	%p<7>;
	.reg .b16 	%rs<9>;
	.reg .b32 	%r<15>;
	.reg .b32 	%f<5>;
	.reg .b64 	%rd<5>;
	.reg .b64 	%fd<25>;

	ld.param.f64 	%fd8, [_Z22kernel_compute_cuda_d2dddjiiPt_param_0];
	ld.param.f64 	%fd9, [_Z22kernel_compute_cuda_d2dddjiiPt_param_1];
	ld.param.f64 	%fd10, [_Z22kernel_compute_cuda_d2dddjiiPt_param_2];
	ld.param.u32 	%r3, [_Z22kernel_compute_cuda_d2dddjiiPt_param_3];
	ld.param.u32 	%r4, [_Z22kernel_compute_cuda_d2dddjiiPt_param_4];
	ld.param.u32 	%r6, [_Z22kernel_compute_cuda_d2dddjiiPt_param_5];
	ld.param.u64 	%rd1, [_Z22kernel_compute_cuda_d2dddjiiPt_param_6];
	mov.u32 	%r7, %ctaid.x;
	mov.u32 	%r8, %ntid.x;
	mov.u32 	%r9, %tid.x;
	mad.lo.s32 	%r1, %r7, %r8, %r9;
	mov.u32 	%r10, %ctaid.y;
	mov.u32 	%r11, %ntid.y;
	mov.u32 	%r12, %tid.y;
	mad.lo.s32 	%r13, %r10, %r11, %r12;
	setp.ge.s32 	%p1, %r1, %r4;
	setp.ge.s32 	%p2, %r13, %r6;
	or.pred  	%p3, %p1, %p2;
	@%p3 bra 	$L__BB1_7;
	cvt.rn.f32.u32 	%f1, %r6;
	mul.f32 	%f2, %f1, 0f3F000000;
	cvt.f64.f32 	%fd11, %f2;
	mul.f64 	%fd12, %fd8, %fd11;
	sub.f64 	%fd13, %fd10, %fd12;
	cvt.rn.f64.u32 	%fd14, %r13;
	fma.rn.f64 	%fd1, %fd8, %fd14, %fd13;
	cvt.rn.f32.s32 	%f3, %r4;
	mul.f32 	%f4, %f3, 0f3F000000;
	cvt.f64.f32 	%fd15, %f4;
	mul.f64 	%fd16, %fd8, %fd15;
	sub.f64 	%fd17, %fd9, %fd16;
	cvt.rn.f64.s32 	%fd18, %r1;
	fma.rn.f64 	%fd2, %fd8, %fd18, %fd17;
	cvt.u16.u32 	%rs1, %r3;
	setp.eq.s16 	%p4, %rs1, 0;
	@%p4 bra 	$L__BB1_5;
	mov.b16 	%rs8, 0;
	mov.f64 	%fd23, %fd1;
	mov.f64 	%fd24, %fd2;
$L__BB1_3:
	mul.f64 	%fd19, %fd24, %fd24;
	mul.f64 	%fd20, %fd23, %fd23;
	add.f64 	%fd21, %fd24, %fd24;
	fma.rn.f64 	%fd23, %fd21, %fd23, %fd1;
	sub.f64 	%fd6, %fd19, %fd20;
	add.f64 	%fd22, %fd19, %fd20;
	setp.gt.f64 	%p5, %fd22, 0d4010000000000000;
	@%p5 bra 	$L__BB1_6;
	add.s16 	%rs8, %rs8, 1;
	setp.ne.s16 	%p6, %rs8, %rs1;
	add.f64 	%fd24, %fd2, %fd6;
	@%p6 bra 	$L__BB1_3;
$L__BB1_5:
	add.s16 	%rs8, %rs1, -1;
$L__BB1_6:
	mad.lo.s32 	%r14, %r4, %r13, %r1;
	cvta.to.global.u64 	%rd2, %rd1;
	mul.wide.s32 	%rd3, %r14, 2;
	add.s64 	%rd4, %rd2, %rd3;
	st.global.u16 	[%rd4], %rs8;
$L__BB1_7:
	ret;

}
	// .globl	_Z25kernel_compute_cuda_d2_wpdddjiiPt
.visible .entry _Z25kernel_compute_cuda_d2_wpdddjiiPt(
	.param .f64 _Z25kernel_compute_cuda_d2_wpdddjiiPt_param_0,
	.param .f64 _Z25kernel_compute_cuda_d2_wpdddjiiPt_param_1,
	.param .f64 _Z25kernel_compute_cuda_d2_wpdddjiiPt_param_2,
	.param .u32 _Z25kernel_compute_cuda_d2_wpdddjiiPt_param_3,
	.param .u32 _Z25kernel_compute_cuda_d2_wpdddjiiPt_param_4,
	.param .u32 _Z25kernel_compute_cuda_d2_wpdddjiiPt_param_5,
	.param .u64 .ptr .align 1 _Z25kernel_compute_cuda_d2_wpdddjiiPt_param_6
)
{
	.reg .pred 	%p<7>;
	.reg .b16 	%rs<7>;
	.reg .b32 	%r<16>;
	.reg .b32 	%f<5>;
	.reg .b64 	%rd<5>;
	.reg .b64 	%fd<25>;

	ld.param.f64 	%fd8, [_Z25kernel_compute_cuda_d2_wpdddjiiPt_param_0];
	ld.param.f64 	%fd9, [_Z25kernel_compute_cuda_d2_wpdddjiiPt_param_1];
	ld.param.f64 	%fd10, [_Z25kernel_compute_cuda_d2_wpdddjiiPt_param_2];
	ld.param.u32 	%r3, [_Z25kernel_compute_cuda_d2_wpdddjiiPt_param_3];
	ld.param.u32 	%r4, [_Z25kernel_compute_cuda_d2_wpdddjiiPt_param_4];
	ld.param.u32 	%r6, [_Z25kernel_compute_cuda_d2_wpdddjiiPt_param_5];
	ld.param.u64 	%rd2, [_Z25kernel_compute_cuda_d2_wpdddjiiPt_param_6];
	mov.u32 	%r7, %ctaid.x;
	mov.u32 	%r8, %ntid.x;
	mov.u32 	%r9, %tid.x;
	mad.lo.s32 	%r1, %r7, %r8, %r9;
	mov.u32 	%r10, %ctaid.y;
	mov.u32 	%r11, %ntid.y;
	mov.u32 	%r12, %tid.y;
	mad.lo.s32 	%r13, %r10, %r11, %r12;
	setp.ge.s32 	%p1, %r1, %r4;
	setp.ge.s32 	%p2, %r13, %r6;
	or.pred  	%p3, %p1, %p2;
	@%p3 bra 	$L__BB2_6;
	cvta.to.global.u64 	%rd3, %rd2;
	cvt.rn.f32.u32 	%f1, %r6;
	mul.f32 	%f2, %f1, 0f3F000000;
	cvt.f64.f32 	%fd11, %f2;
	mul.f64 	%fd12, %fd8, %fd11;
	sub.f64 	%fd13, %fd10, %fd12;
	cvt.rn.f64.u32 	%fd14, %r13;
	fma.rn.f64 	%fd1, %fd8, %fd14, %fd13;
	cvt.rn.f32.s32 	%f3, %r4;
	mul.f32 	%f4, %f3, 0f3F000000;
	cvt.f64.f32 	%fd15, %f4;
	mul.f64 	%fd16, %fd8, %fd15;
	sub.f64 	%fd17, %fd9, %fd16;
	cvt.rn.f64.s32 	%fd18, %r1;
	fma.rn.f64 	%fd2, %fd8, %fd18, %fd17;
	cvt.u16.u32 	%rs3, %r3;
	add.s16 	%rs4, %rs3, -1;
	mad.lo.s32 	%r14, %r4, %r13, %r1;
	mul.wide.s32 	%rd4, %r14, 2;
	add.s64 	%rd1, %rd3, %rd4;
	st.global.u16 	[%rd1], %rs4;
	setp.eq.s32 	%p4, %r3, 0;
	@%p4 bra 	$L__BB2_6;
	mov.b16 	%rs6, 0;
	mov.f64 	%fd23, %fd1;
	mov.f64 	%fd24, %fd2;
$L__BB2_3:
	mul.f64 	%fd19, %fd24, %fd24;
	mul.f64 	%fd20, %fd23, %fd23;
	add.f64 	%fd21, %fd24, %fd24;
	fma.rn.f64 	%fd23, %fd21, %fd23, %fd1;
	sub.f64 	%fd6, %fd19, %fd20;
	add.f64 	%fd22, %fd19, %fd20;
	setp.leu.f64 	%p5, %fd22, 0d4010000000000000;
	@%p5 bra 	$L__BB2_5;
	st.global.u16 	[%rd1], %rs6;
	bra.uni 	$L__BB2_6;
$L__BB2_5:
	add.s16 	%rs6, %rs6, 1;
	cvt.u32.u16 	%r15, %rs6;
	setp.gt.u32 	%p6, %r3, %r15;
	add.f64 	%fd24, %fd2, %fd6;
	@%p6 bra 	$L__BB2_3;
$L__BB2_6:
	ret;

}
	// .globl	_Z13mandelbrot_spPifffiii
.visible .entry _Z13mandelbrot_spPifffiii(
	.param .u64 .ptr .align 1 _Z13mandelbrot_spPifffiii_param_0,
	.param .f32 _Z13mandelbrot_spPifffiii_param_1,
	.param .f32 _Z13mandelbrot_spPifffiii_param_2,
	.param .f32 _Z13mandelbrot_spPifffiii_param_3,
	.param .u32 _Z13mandelbrot_spPifffiii_param_4,
	.param .u32 _Z13mandelbrot_spPifffiii_param_5,
	.param .u32 _Z13mandelbrot_spPifffiii_param_6
)
{
	.reg .pred 	%p<7>;
	.reg .b16 	%rs<9>;
	.reg .b32 	%r<16>;
	.reg .b32 	%f<19>;
	.reg .b64 	%rd<5>;

	ld.param.u64 	%rd1, [_Z13mandelbrot_spPifffiii_param_0];
	ld.param.f32 	%f8, [_Z13mandelbrot_spPifffiii_param_1];
	ld.param.f32 	%f9, [_Z13mandelbrot_spPifffiii_param_2];
	ld.param.f32 	%f10, [_Z13mandelbrot_spPifffiii_param_3];
	ld.param.u32 	%r3, [_Z13mandelbrot_spPifffiii_param_4];
	ld.param.u32 	%r5, [_Z13mandelbrot_spPifffiii_param_5];
	ld.param.u32 	%r4, [_Z13mandelbrot_spPifffiii_param_6];
	mov.u32 	%r7, %ctaid.x;
	mov.u32 	%r8, %ntid.x;
	mov.u32 	%r9, %tid.x;
	mad.lo.s32 	%r1, %r7, %r8, %r9;
	mov.u32 	%r10, %ctaid.y;
	mov.u32 	%r11, %ntid.y;
	mov.u32 	%r12, %tid.y;
	mad.lo.s32 	%r13, %r10, %r11, %r12;
	setp.ge.s32 	%p1, %r1, %r3;
	setp.ge.s32 	%p2, %r13, %r5;
	or.pred  	%p3, %p1, %p2;
	@%p3 bra 	$L__BB3_7;
	cvt.rn.f32.u32 	%f11, %r13;
	fma.rn.f32 	%f1, %f8, %f11, %f10;
	cvt.rn.f32.s32 	%f12, %r1;
	fma.rn.f32 	%f2, %f8, %f12, %f9;
	cvt.u16.u32 	%rs1, %r4;
	setp.eq.s16 	%p4, %rs1, 0;
	@%p4 bra 	$L__BB3_5;
	mov.b16 	%rs8, 0;
	mov.f32 	%f17, %f1;
	mov.f32 	%f18, %f2;
$L__BB3_3:
	mul.f32 	%f13, %f18, %f18;
	mul.f32 	%f14, %f17, %f17;
	add.f32 	%f15, %f18, %f18;
	fma.rn.f32 	%f17, %f15, %f17, %f1;
	sub.f32 	%f6, %f13, %f14;
	add.f32 	%f16, %f13, %f14;
	setp.gt.f32 	%p5, %f16, 0f40800000;
	@%p5 bra 	$L__BB3_6;
	add.s16 	%rs8, %rs8, 1;
	setp.ne.s16 	%p6, %rs8, %rs1;
	add.f32 	%f18, %f2, %f6;
	@%p6 bra 	$L__BB3_3;
$L__BB3_5:
	add.s16 	%rs8, %rs1, -1;
$L__BB3_6:
	cvt.u32.u16 	%r14, %rs8;
	mad.lo.s32 	%r15, %r3, %r13, %r1;
	cvta.to.global.u64 	%rd2, %rd1;
	mul.wide.s32 	%rd3, %r15, 4;
	add.s64 	%rd4, %rd2, %rd3;
	st.global.u32 	[%rd4], %r14;
$L__BB3_7:
	ret;

}


// ===== COMPILED SASS (sm_100) =====

	.target	sm_100

	.elftype	@"ET_EXEC"


//--------------------- .note.nv.tkinfo           --------------------------
	.section	.note.nv.tkinfo,"",@"SHT_NOTE"
	.sectionflags	@"SHF_NOTE_NV_TKINFO"
	.tkinfo
        /*0018*/ 	.word	0x00000002
        /*0030*/ 	.string	""
        /*0030*/ 	.string	"ptxas"
        /*0030*/ 	.string	"Cuda compilation tools, release 13.0, V13.0.88"
        /*0030*/ 	.string	"Build cuda_13.0.r13.0/compiler.36424714_0"
        /*0030*/ 	.string	"-arch sm_100 -m 64 "



//--------------------- .note.nv.cuinfo           --------------------------
	.section	.note.nv.cuinfo,"",@"SHT_NOTE"
	.sectionflags	@"SHF_NOTE_NV_CUINFO"
        /*0018*/ 	.short	0x0002
        /*001a*/ 	.short	0x0064
        /*001c*/ 	.short	0x0082
	.zero		2


//--------------------- .nv.info                  --------------------------
	.section	.nv.info,"",@"SHT_CUDA_INFO"
	.align	4


	//----- nvinfo : EIATTR_REGCOUNT
	.align		4
        /*0000*/ 	.byte	0x04, 0x2f
        /*0002*/ 	.short	(.L_1 - .L_0)
	.align		4
.L_0:
        /*0004*/ 	.word	index@(_Z21kernel_compute_cuda_ddddjiiPt)
        /*0008*/ 	.word	0x00000016


	//----- nvinfo : EIATTR_FRAME_SIZE
	.align		4
.L_1:
        /*000c*/ 	.byte	0x04, 0x11
        /*000e*/ 	.short	(.L_3 - .L_2)
	.align		4
.L_2:
        /*0010*/ 	.word	index@(_Z21kernel_compute_cuda_ddddjiiPt)
        /*0014*/ 	.word	0x00000000


	//----- nvinfo : EIATTR_REGCOUNT
	.align		4
.L_3:
        /*0018*/ 	.byte	0x04, 0x2f
        /*001a*/ 	.short	(.L_5 - .L_4)
	.align		4
.L_4:
        /*001c*/ 	.word	index@(_Z22kernel_compute_cuda_d2dddjiiPt)
        /*0020*/ 	.word	0x00000016


	//----- nvinfo : EIATTR_FRAME_SIZE
	.align		4
.L_5:
        /*0024*/ 	.byte	0x04, 0x11
        /*0026*/ 	.short	(.L_7 - .L_6)
	.align		4
.L_6:
        /*0028*/ 	.word	index@(_Z22kernel_compute_cuda_d2dddjiiPt)
        /*002c*/ 	.word	0x00000000


	//----- nvinfo : EIATTR_REGCOUNT
	.align		4
.L_7:
        /*0030*/ 	.byte	0x04, 0x2f
        /*0032*/ 	.short	(.L_9 - .L_8)
	.align		4
.L_8:
        /*0034*/ 	.word	index@(_Z25kernel_compute_cuda_d2_wpdddjiiPt)
        /*0038*/ 	.word	0x00000016


	//----- nvinfo : EIATTR_FRAME_SIZE
	.align		4
.L_9:
        /*003c*/ 	.byte	0x04, 0x11
        /*003e*/ 	.short	(.L_11 - .L_10)
	.align		4
.L_10:
        /*0040*/ 	.word	index@(_Z25kernel_compute_cuda_d2_wpdddjiiPt)
        /*0044*/ 	.word	0x00000000


	//----- nvinfo : EIATTR_REGCOUNT
	.align		4
.L_11:
        /*0048*/ 	.byte	0x04, 0x2f
        /*004a*/ 	.short	(.L_13 - .L_12)
	.align		4
.L_12:
        /*004c*/ 	.word	index@(_Z13mandelbrot_spPifffiii)
        /*0050*/ 	.word	0x0000000d


	//----- nvinfo : EIATTR_FRAME_SIZE
	.align		4
.L_13:
        /*0054*/ 	.byte	0x04, 0x11
        /*0056*/ 	.short	(.L_15 - .L_14)
	.align		4
.L_14:
        /*0058*/ 	.word	index@(_Z13mandelbrot_spPifffiii)
        /*005c*/ 	.word	0x00000000


	//----- nvinfo : EIATTR_MIN_STACK_SIZE
	.align		4
.L_15:
        /*0060*/ 	.byte	0x04, 0x12
        /*0062*/ 	.short	(.L_17 - .L_16)
	.align		4
.L_16:
        /*0064*/ 	.word	index@(_Z13mandelbrot_spPifffiii)
        /*0068*/ 	.word	0x00000000


	//----- nvinfo : EIATTR_MIN_STACK_SIZE
	.align		4
.L_17:
        /*006c*/ 	.byte	0x04, 0x12
        /*006e*/ 	.short	(.L_19 - .L_18)
	.align		4
.L_18:
        /*0070*/ 	.word	index@(_Z25kernel_compute_cuda_d2_wpdddjiiPt)
        /*0074*/ 	.word	0x00000000


	//----- nvinfo : EIATTR_MIN_STACK_SIZE
	.align		4
.L_19:
        /*0078*/ 	.byte	0x04, 0x12
        /*007a*/ 	.short	(.L_21 - .L_20)
	.align		4
.L_20:
        /*007c*/ 	.word	index@(_Z22kernel_compute_cuda_d2dddjiiPt)
        /*0080*/ 	.word	0x00000000


	//----- nvinfo : EIATTR_MIN_STACK_SIZE
	.align		4
.L_21:
        /*0084*/ 	.byte	0x04, 0x12
        /*0086*/ 	.short	(.L_23 - .L_22)
	.align		4
.L_22:
        /*0088*/ 	.word	index@(_Z21kernel_compute_cuda_ddddjiiPt)
        /*008c*/ 	.word	0x00000000
.L_23:


//--------------------- .nv.compat                --------------------------
	.section	.nv.compat,"",@"SHT_CUDA_COMPAT_INFO"
	.align	4
        /*0000*/ 	.byte	0x02, 0x09, 0x00, 0x00, 0x02, 0x02, 0x01, 0x00, 0x02, 0x05, 0x05, 0x00, 0x03, 0x07, 0x01, 0x01
        /*0010*/ 	.byte	0x02, 0x03, 0x00, 0x00, 0x02, 0x06, 0x01, 0x00, 0x04, 0x0b, 0x08, 0x00, 0x01, 0x00, 0x00, 0x00
        /*0020*/ 	.byte	0x00, 0x00, 0x00, 0x00


//--------------------- .nv.info._Z13mandelbrot_spPifffiii --------------------------
	.section	.nv.info._Z13mandelbrot_spPifffiii,"",@"SHT_CUDA_INFO"
	.sectionflags	@""
	.align	4


	//----- nvinfo : EIATTR_CUDA_API_VERSION
	.align		4
        /*0000*/ 	.byte	0x04, 0x37
        /*0002*/ 	.short	(.L_25 - .L_24)
.L_24:
        /*0004*/ 	.word	0x00000082


	//----- nvinfo : EIATTR_KPARAM_INFO
	.align		4
.L_25:
        /*0008*/ 	.byte	0x04, 0x17
        /*000a*/ 	.short	(.L_27 - .L_26)
.L_26:
        /*000c*/ 	.word	0x00000000
        /*0010*/ 	.short	0x0006
        /*0012*/ 	.short	0x001c
        /*0014*/ 	.byte	0x00, 0xf0, 0x11, 0x00


	//----- nvinfo : EIATTR_KPARAM_INFO
	.align		4
.L_27:
        /*0018*/ 	.byte	0x04, 0x17
        /*001a*/ 	.short	(.L_29 - .L_28)
.L_28:
        /*001c*/ 	.word	0x00000000
        /*0020*/ 	.short	0x0005
        /*0022*/ 	.short	0x0018
        /*0024*/ 	.byte	0x00, 0xf0, 0x11, 0x00


	//----- nvinfo : EIATTR_KPARAM_INFO
	.align		4
.L_29:
        /*0028*/ 	.byte	0x04, 0x17
        /*002a*/ 	.short	(.L_31 - .L_30)
.L_30:
        /*002c*/ 	.word	0x00000000
        /*0030*/ 	.short	0x0004
        /*0032*/ 	.short	0x0014
        /*0034*/ 	.byte	0x00, 0xf0, 0x11, 0x00


	//----- nvinfo : EIATTR_KPARAM_INFO
	.align		4
.L_31:
        /*0038*/ 	.byte	0x04, 0x17
        /*003a*/ 	.short	(.L_33 - .L_32)
.L_32:
        /*003c*/ 	.word	0x00000000
        /*0040*/ 	.short	0x0003
        /*0042*/ 	.short	0x0010
        /*0044*/ 	.byte	0x00, 0xf0, 0x11, 0x00


	//----- nvinfo : EIATTR_KPARAM_INFO
	.align		4
.L_33:
        /*0048*/ 	.byte	0x04, 0x17
        /*004a*/ 	.short	(.L_35 - .L_34)
.L_34:
        /*004c*/ 	.word	0x00000000
        /*0050*/ 	.short	0x0002
        /*0052*/ 	.short	0x000c
        /*0054*/ 	.byte	0x00, 0xf0, 0x11, 0x00


	//----- nvinfo : EIATTR_KPARAM_INFO
	.align		4
.L_35:
        /*0058*/ 	.byte	0x04, 0x17
        /*005a*/ 	.short	(.L_37 - .L_36)
.L_36:
        /*005c*/ 	.word	0x00000000
        /*0060*/ 	.short	0x0001
        /*0062*/ 	.short	0x0008
        /*0064*/ 	.byte	0x00, 0xf0, 0x11, 0x00


	//----- nvinfo : EIATTR_KPARAM_INFO
	.align		4
.L_37:
        /*0068*/ 	.byte	0x04, 0x17
        /*006a*/ 	.short	(.L_39 - .L_38)
.L_38:
        /*006c*/ 	.word	0x00000000
        /*0070*/ 	.short	0x0000
        /*0072*/ 	.short	0x0000
        /*0074*/ 	.byte	0x00, 0xf5, 0x21, 0x00


	//----- nvinfo : EIATTR_SPARSE_MMA_MASK
	.align		4
.L_39:
        /*0078*/ 	.byte	0x03, 0x50
        /*007a*/ 	.short	0x0000


	//----- nvinfo : EIATTR_MAXREG_COUNT
	.align		4
        /*007c*/ 	.byte	0x03, 0x1b
        /*007e*/ 	.short	0x00ff


	//----- nvinfo : EIATTR_MERCURY_ISA_VERSION
	.align		4
        /*0080*/ 	.byte	0x03, 0x5f
        /*0082*/ 	.short	0x0101


	//----- nvinfo : EIATTR_VRC_CTA_INIT_COUNT
	.align		4
        /*0084*/ 	.byte	0x02, 0x4a
	.zero		1
	.zero		1


	//----- nvinfo : EIATTR_EXIT_INSTR_OFFSETS
	.align		4
        /*0088*/ 	.byte	0x04, 0x1c
        /*008a*/ 	.short	(.L_41 - .L_40)


	//   ....[0]....
.L_40:
        /*008c*/ 	.word	0x000000d0


	//   ....[1]....
        /*0090*/ 	.word	0x00000330


	//----- nvinfo : EIATTR_CRS_STACK_SIZE
	.align		4
.L_41:
        /*0094*/ 	.byte	0x04, 0x1e
        /*0096*/ 	.short	(.L_43 - .L_42)
.L_42:
        /*0098*/ 	.word	0x00000000


	//----- nvinfo : EIATTR_CBANK_PARAM_SIZE
	.align		4
.L_43:
        /*009c*/ 	.byte	0x03, 0x19
        /*009e*/ 	.short	0x0020


	//----- nvinfo : EIATTR_PARAM_CBANK
	.align		4
        /*00a0*/ 	.byte	0x04, 0x0a
        /*00a2*/ 	.short	(.L_45 - .L_44)
	.align		4
.L_44:
        /*00a4*/ 	.word	index@(.nv.constant0._Z13mandelbrot_spPifffiii)
        /*00a8*/ 	.short	0x0380
        /*00aa*/ 	.short	0x0020


	//----- nvinfo : EIATTR_SW_WAR
	.align		4
.L_45:
        /*00ac*/ 	.byte	0x04, 0x36
        /*00ae*/ 	.short	(.L_47 - .L_46)
.L_46:
        /*00b0*/ 	.word	0x00000008
.L_47:


//--------------------- .nv.info._Z25kernel_compute_cuda_d2_wpdddjiiPt --------------------------
	.section	.nv.info._Z25kernel_compute_cuda_d2_wpdddjiiPt,"",@"SHT_CUDA_INFO"
	.sectionflags	@""
	.align	4


	//----- nvinfo : EIATTR_CUDA_API_VERSION
	.align		4
        /*0000*/ 	.byte	0x04, 0x37
        /*0002*/ 	.short	(.L_49 - .L_48)
.L_48:
        /*0004*/ 	.word	0x00000082


	//----- nvinfo : EIATTR_KPARAM_INFO
	.align		4
.L_49:
        /*0008*/ 	.byte	0x04, 0x17
        /*000a*/ 	.short	(.L_51 - .L_50)
.L_50:
        /*000c*/ 	.word	0x00000000
        /*0010*/ 	.short	0x0006
        /*0012*/ 	.short	0x0028
        /*0014*/ 	.byte	0x00, 0xf5, 0x21, 0x00


	//----- nvinfo : EIATTR_KPARAM_INFO
	.align		4
.L_51:
        /*0018*/ 	.byte	0x04, 0x17
        /*001a*/ 	.short	(.L_53 - .L_52)
.L_52:
        /*001c*/ 	.word	0x00000000
        /*0020*/ 	.short	0x0005
        /*0022*/ 	.short	0x0020
        /*0024*/ 	.byte	0x00, 0xf0, 0x11, 0x00


	//----- nvinfo : EIATTR_KPARAM_INFO
	.align		4
.L_53:
        /*0028*/ 	.byte	0x04, 0x17
        /*002a*/ 	.short	(.L_55 - .L_54)
.L_54:
        /*002c*/ 	.word	0x00000000
        /*0030*/ 	.short	0x0004
        /*0032*/ 	.short	0x001c
        /*0034*/ 	.byte	0x00, 0xf0, 0x11, 0x00


	//----- nvinfo : EIATTR_KPARAM_INFO
	.align		4
.L_55:
        /*0038*/ 	.byte	0x04, 0x17
        /*003a*/ 	.short	(.L_57 - .L_56)
.L_56:
        /*003c*/ 	.word	0x00000000
        /*0040*/ 	.short	0x0003
        /*0042*/ 	.short	0x0018
        /*0044*/ 	.byte	0x00, 0xf0, 0x11, 0x00


	//----- nvinfo : EIATTR_KPARAM_INFO
	.align		4
.L_57:
        /*0048*/ 	.byte	0x04, 0x17
        /*004a*/ 	.short	(.L_59 - .L_58)
.L_58:
        /*004c*/ 	.word	0x00000000
        /*0050*/ 	.short	0x0002
        /*0052*/ 	.short	0x0010
        /*0054*/ 	.byte	0x00, 0xf0, 0x21, 0x00


	//----- nvinfo : EIATTR_KPARAM_INFO
	.align		4
.L_59:
        /*0058*/ 	.byte	0x04, 0x17
        /*005a*/ 	.short	(.L_61 - .L_60)
.L_60:
        /*005c*/ 	.word	0x00000000
        /*0060*/ 	.short	0x0001
        /*0062*/ 	.short	0x0008
        /*0064*/ 	.byte	0x00, 0xf0, 0x21, 0x00


	//----- nvinfo : EIATTR_KPARAM_INFO
	.align		4
.L_61:
        /*0068*/ 	.byte	0x04, 0x17
        /*006a*/ 	.short	(.L_63 - .L_62)
.L_62:
        /*006c*/ 	.word	0x00000000
        /*0070*/ 	.short	0x0000
        /*0072*/ 	.short	0x0000
        /*0074*/ 	.byte	0x00, 0xf0, 0x21, 0x00


	//----- nvinfo : EIATTR_SPARSE_MMA_MASK
	.align		4
.L_63:
        /*0078*/ 	.byte	0x03, 0x50
        /*007a*/ 	.short	0x0000


	//----- nvinfo : EIATTR_MAXREG_COUNT
	.align		4
        /*007c*/ 	.byte	0x03, 0x1b
        /*007e*/ 	.short	0x00ff


	//----- nvinfo : EIATTR_MERCURY_ISA_VERSION
	.align		4
        /*0080*/ 	.byte	0x03, 0x5f
        /*0082*/ 	.short	0x0101


	//----- nvinfo : EIATTR_VRC_CTA_INIT_COUNT
	.align		4
        /*0084*/ 	.byte	0x02, 0x4a
	.zero		1
	.zero		1


	//----- nvinfo : EIATTR_EXIT_INSTR_OFFSETS
	.align		4
        /*0088*/ 	.byte	0x04, 0x1c
        /*008a*/ 	.short	(.L_65 - .L_64)


	//   ....[0]....
.L_64:
        /*008c*/ 	.word	0x000000d0


	//   ....[1]....
        /*0090*/ 	.word	0x00000250


	//   ....[2]....
        /*0094*/ 	.word	0x000003a0


	//   ....[3]....
        /*0098*/ 	.word	0x000003d0


	//----- nvinfo : EIATTR_CRS_STACK_SIZE
	.align		4
.L_65:
        /*009c*/ 	.byte	0x04, 0x1e
        /*009e*/ 	.short	(.L_67 - .L_66)
.L_66:
        /*00a0*/ 	.word	0x00000000


	//----- nvinfo : EIATTR_CBANK_PARAM_SIZE
	.align		4
.L_67:
        /*00a4*/ 	.byte	0x03, 0x19
        /*00a6*/ 	.short	0x0030


	//----- nvinfo : EIATTR_PARAM_CBANK
	.align		4
        /*00a8*/ 	.byte	0x04, 0x0a
        /*00aa*/ 	.short	(.L_69 - .L_68)
	.align		4
.L_68:
        /*00ac*/ 	.word	index@(.nv.constant0._Z25kernel_compute_cuda_d2_wpdddjiiPt)
        /*00b0*/ 	.short	0x0380
        /*00b2*/ 	.short	0x0030


	//----- nvinfo : EIATTR_SW_WAR
	.align		4
.L_69:
        /*00b4*/ 	.byte	0x04, 0x36
        /*00b6*/ 	.short	(.L_71 - .L_70)
.L_70:
        /*00b8*/ 	.word	0x00000008
.L_71:


//--------------------- .nv.info._Z22kernel_compute_cuda_d2dddjiiPt --------------------------
	.section	.nv.info._Z22kernel_compute_cuda_d2dddjiiPt,"",@"SHT_CUDA_INFO"
	.sectionflags	@""
	.align	4


	//----- nvinfo : EIATTR_CUDA_API_VERSION
	.align		4
        /*0000*/ 	.byte	0x04, 0x37
        /*0002*/ 	.short	(.L_73 - .L_72)
.L_72:
        /*0004*/ 	.word	0x00000082


	//----- nvinfo : EIATTR_KPARAM_INFO
	.align		4
.L_73:
        /*0008*/ 	.byte	0x04, 0x17
        /*000a*/ 	.short	(.L_75 - .L_74)
.L_74:
        /*000c*/ 	.word	0x00000000
        /*0010*/ 	.short	0x0006
        /*0012*/ 	.short	0x0028
        /*0014*/ 	.byte	0x00, 0xf5, 0x21, 0x00


	//----- nvinfo : EIATTR_KPARAM_INFO
	.align		4
.L_75:
        /*0018*/ 	.byte	0x04, 0x17
        /*001a*/ 	.short	(.L_77 - .L_76)
.L_76:
        /*001c*/ 	.word	0x00000000
        /*0020*/ 	.short	0x0005
        /*0022*/ 	.short	0x0020
        /*0024*/ 	.byte	0x00, 0xf0, 0x11, 0x00


	//----- nvinfo : EIATTR_KPARAM_INFO
	.align		4
.L_77:
        /*0028*/ 	.byte	0x04, 0x17
        /*002a*/ 	.short	(.L_79 - .L_78)
.L_78:
        /*002c*/ 	.word	0x00000000
        /*0030*/ 	.short	0x0004
        /*0032*/ 	.short	0x001c
        /*0034*/ 	.byte	0x00, 0xf0, 0x11, 0x00


	//----- nvinfo : EIATTR_KPARAM_INFO
	.align		4
.L_79:
        /*0038*/ 	.byte	0x04, 0x17
        /*003a*/ 	.short	(.L_81 - .L_80)
.L_80:
        /*003c*/ 	.word	0x00000000
        /*0040*/ 	.short	0x0003
        /*0042*/ 	.short	0x0018
        /*0044*/ 	.byte	0x00, 0xf0, 0x11, 0x00


	//----- nvinfo : EIATTR_KPARAM_INFO
	.align		4
.L_81:
        /*0048*/ 	.byte	0x04, 0x17
        /*004a*/ 	.short	(.L_83 - .L_82)
.L_82:
        /*004c*/ 	.word	0x00000000
        /*0050*/ 	.short	0x0002
        /*0052*/ 	.short	0x0010
        /*0054*/ 	.byte	0x00, 0xf0, 0x21, 0x00


	//----- nvinfo : EIATTR_KPARAM_INFO
	.align		4
.L_83:
        /*0058*/ 	.byte	0x04, 0x17
        /*005a*/ 	.short	(.L_85 - .L_84)
.L_84:
        /*005c*/ 	.word	0x00000000
        /*0060*/ 	.short	0x0001
        /*0062*/ 	.short	0x0008
        /*0064*/ 	.byte	0x00, 0xf0, 0x21, 0x00


	//----- nvinfo : EIATTR_KPARAM_INFO
	.align		4
.L_85:
        /*0068*/ 	.byte	0x04, 0x17
        /*006a*/ 	.short	(.L_87 - .L_86)
.L_86:
        /*006c*/ 	.word	0x00000000
        /*0070*/ 	.short	0x0000
        /*0072*/ 	.short	0x0000
        /*0074*/ 	.byte	0x00, 0xf0, 0x21, 0x00


	//----- nvinfo : EIATTR_SPARSE_MMA_MASK
	.align		4
.L_87:
        /*0078*/ 	.byte	0x03, 0x50
        /*007a*/ 	.short	0x0000


	//----- nvinfo : EIATTR_MAXREG_COUNT
	.align		4
        /*007c*/ 	.byte	0x03, 0x1b
        /*007e*/ 	.short	0x00ff


	//----- nvinfo : EIATTR_MERCURY_ISA_VERSION
	.align		4
        /*0080*/ 	.byte	0x03, 0x5f
        /*0082*/ 	.short	0x0101


	//----- nvinfo : EIATTR_VRC_CTA_INIT_COUNT
	.align		4
        /*0084*/ 	.byte	0x02, 0x4a
	.zero		1
	.zero		1


	//----- nvinfo : EIATTR_EXIT_INSTR_OFFSETS
	.align		4
        /*0088*/ 	.byte	0x04, 0x1c
        /*008a*/ 	.short	(.L_89 - .L_88)


	//   ....[0]....
.L_88:
        /*008c*/ 	.word	0x000000d0


	//   ....[1]....
        /*0090*/ 	.word	0x000003d0


	//----- nvinfo : EIATTR_CRS_STACK_SIZE
	.align		4
.L_89:
        /*0094*/ 	.byte	0x04, 0x1e
        /*0096*/ 	.short	(.L_91 - .L_90)
.L_90:
        /*0098*/ 	.word	0x00000000


	//----- nvinfo : EIATTR_CBANK_PARAM_SIZE
	.align		4
.L_91:
        /*009c*/ 	.byte	0x03, 0x19
        /*009e*/ 	.short	0x0030


	//----- nvinfo : EIATTR_PARAM_CBANK
	.align		4
        /*00a0*/ 	.byte	0x04, 0x0a
        /*00a2*/ 	.short	(.L_93 - .L_92)
	.align		4
.L_92:
        /*00a4*/ 	.word	index@(.nv.constant0._Z22kernel_compute_cuda_d2dddjiiPt)
        /*00a8*/ 	.short	0x0380
        /*00aa*/ 	.short	0x0030


	//----- nvinfo : EIATTR_SW_WAR
	.align		4
.L_93:
        /*00ac*/ 	.byte	0x04, 0x36
        /*00ae*/ 	.short	(.L_95 - .L_94)
.L_94:
        /*00b0*/ 	.word	0x00000008
.L_95:


//--------------------- .nv.info._Z21kernel_compute_cuda_ddddjiiPt --------------------------
	.section	.nv.info._Z21kernel_compute_cuda_ddddjiiPt,"",@"SHT_CUDA_INFO"
	.sectionflags	@""
	.align	4


	//----- nvinfo : EIATTR_CUDA_API_VERSION
	.align		4
        /*0000*/ 	.byte	0x04, 0x37
        /*0002*/ 	.short	(.L_97 - .L_96)
.L_96:
        /*0004*/ 	.word	0x00000082


	//----- nvinfo : EIATTR_KPARAM_INFO
	.align		4
.L_97:
        /*0008*/ 	.byte	0x04, 0x17
        /*000a*/ 	.short	(.L_99 - .L_98)
.L_98:
        /*000c*/ 	.word	0x00000000
        /*0010*/ 	.short	0x0006
        /*0012*/ 	.short	0x0028
        /*0014*/ 	.byte	0x00, 0xf5, 0x21, 0x00


	//----- nvinfo : EIATTR_KPARAM_INFO
	.align		4
.L_99:
        /*0018*/ 	.byte	0x04, 0x17
        /*001a*/ 	.short	(.L_101 - .L_100)
.L_100:
        /*001c*/ 	.word	0x00000000
        /*0020*/ 	.short	0x0005
        /*0022*/ 	.short	0x0020
        /*0024*/ 	.byte	0x00, 0xf0, 0x11, 0x00


	//----- nvinfo : EIATTR_KPARAM_INFO
	.align		4
.L_101:
        /*0028*/ 	.byte	0x04, 0x17
        /*002a*/ 	.short	(.L_103 - .L_102)
.L_102:
        /*002c*/ 	.word	0x00000000
        /*0030*/ 	.short	0x0004
        /*0032*/ 	.short	0x001c
        /*0034*/ 	.byte	0x00, 0xf0, 0x11, 0x00


	//----- nvinfo : EIATTR_KPARAM_INFO
	.align		4
.L_103:
        /*0038*/ 	.byte	0x04, 0x17
        /*003a*/ 	.short	(.L_105 - .L_104)
.L_104:
        /*003c*/ 	.word	0x00000000
        /*0040*/ 	.short	0x0003
        /*0042*/ 	.short	0x0018
        /*0044*/ 	.byte	0x00, 0xf0, 0x11, 0x00


	//----- nvinfo : EIATTR_KPARAM_INFO
	.align		4
.L_105:
        /*0048*/ 	.byte	0x04, 0x17
        /*004a*/ 	.short	(.L_107 - .L_106)
.L_106:
        /*004c*/ 	.word	0x00000000
        /*0050*/ 	.short	0x0002
        /*0052*/ 	.short	0x0010
        /*0054*/ 	.byte	0x00, 0xf0, 0x21, 0x00


	//----- nvinfo : EIATTR_KPARAM_INFO
	.align		4
.L_107:
        /*0058*/ 	.byte	0x04, 0x17
        /*005a*/ 	.short	(.L_109 - .L_108)
.L_108:
        /*005c*/ 	.word	0x00000000
        /*0060*/ 	.short	0x0001
        /*0062*/ 	.short	0x0008
        /*0064*/ 	.byte	0x00, 0xf0, 0x21, 0x00


	//----- nvinfo : EIATTR_KPARAM_INFO
	.align		4
.L_109:
        /*0068*/ 	.byte	0x04, 0x17
        /*006a*/ 	.short	(.L_111 - .L_110)
.L_110:
        /*006c*/ 	.word	0x00000000
        /*0070*/ 	.short	0x0000
        /*0072*/ 	.short	0x0000
        /*0074*/ 	.byte	0x00, 0xf0, 0x21, 0x00


	//----- nvinfo : EIATTR_SPARSE_MMA_MASK
	.align		4
.L_111:
        /*0078*/ 	.byte	0x03, 0x50
        /*007a*/ 	.short	0x0000


	//----- nvinfo : EIATTR_MAXREG_COUNT
	.align		4
        /*007c*/ 	.byte	0x03, 0x1b
        /*007e*/ 	.short	0x00ff


	//----- nvinfo : EIATTR_MERCURY_ISA_VERSION
	.align		4
        /*0080*/ 	.byte	0x03, 0x5f
        /*0082*/ 	.short	0x0101


	//----- nvinfo : EIATTR_VRC_CTA_INIT_COUNT
	.align		4
        /*0084*/ 	.byte	0x02, 0x4a
	.zero		1
	.zero		1


	//----- nvinfo : EIATTR_EXIT_INSTR_OFFSETS
	.align		4
        /*0088*/ 	.byte	0x04, 0x1c
        /*008a*/ 	.short	(.L_113 - .L_112)


	//   ....[0]....
.L_112:
        /*008c*/ 	.word	0x000000d0


	//   ....[1]....
        /*0090*/ 	.word	0x000003d0


	//----- nvinfo : EIATTR_CRS_STACK_SIZE
	.align		4
.L_113:
        /*0094*/ 	.byte	0x04, 0x1e
        /*0096*/ 	.short	(.L_115 - .L_114)
.L_114:
        /*0098*/ 	.word	0x00000000


	//----- nvinfo : EIATTR_CBANK_PARAM_SIZE
	.align		4
.L_115:
        /*009c*/ 	.byte	0x03, 0x19
        /*009e*/ 	.short	0x0030


	//----- nvinfo : EIATTR_PARAM_CBANK
	.align		4
        /*00a0*/ 	.byte	0x04, 0x0a
        /*00a2*/ 	.short	(.L_117 - .L_116)
	.align		4
.L_116:
        /*00a4*/ 	.word	index@(.nv.constant0._Z21kernel_compute_cuda_ddddjiiPt)
        /*00a8*/ 	.short	0x0380
        /*00aa*/ 	.short	0x0030


	//----- nvinfo : EIATTR_SW_WAR
	.align		4
.L_117:
        /*00ac*/ 	.byte	0x04, 0x36
        /*00ae*/ 	.short	(.L_119 - .L_118)
.L_118:
        /*00b0*/ 	.word	0x00000008
.L_119:


//--------------------- .nv.callgraph             --------------------------
	.section	.nv.callgraph,"",@"SHT_CUDA_CALLGRAPH"
	.align	4
	.sectionentsize	8
	.align		4
        /*0000*/ 	.word	0x00000000
	.align		4
        /*0004*/ 	.word	0xffffffff
	.align		4
        /*0008*/ 	.word	0x00000000
	.align		4
        /*000c*/ 	.word	0xfffffffe
	.align		4
        /*0010*/ 	.word	0x00000000
	.align		4
        /*0014*/ 	.word	0xfffffffd
	.align		4
        /*0018*/ 	.word	0x00000000
	.align		4
        /*001c*/ 	.word	0xfffffffc


//--------------------- .text._Z13mandelbrot_spPifffiii --------------------------
	.section	.text._Z13mandelbrot_spPifffiii,"ax",@progbits
	.align	128
        .global         _Z13mandelbrot_spPifffiii
        .type           _Z13mandelbrot_spPifffiii,@function
        .size           _Z13mandelbrot_spPifffiii,(.L_x_19 - _Z13mandelbrot_spPifffiii)
        .other          _Z13mandelbrot_spPifffiii,@"STO_CUDA_ENTRY STV_DEFAULT"
_Z13mandelbrot_spPifffiii:
.text._Z13mandelbrot_spPifffiii:
[----:B------:R-:W-:Y:S01]  /*0000*/  LDC R1, c[0x0][0x37c] ;  /* 0x0000df00ff017b82 */ /* 0x000fe20000000800 */
[----:B------:R-:W0:Y:S07]  /*0010*/  S2R R2, SR_TID.Y ;  /* 0x0000000000027919 */ /* 0x000e2e0000002200 */
[----:B------:R-:W1:Y:S01]  /*0020*/  LDC R0, c[0x0][0x360] ;  /* 0x0000d800ff007b82 */ /* 0x000e620000000800 */
[----:B------:R-:W2:Y:S01]  /*0030*/  LDCU UR6, c[0x0][0x398] ;  /* 0x00007300ff0677ac */ /* 0x000ea20008000800 */
[----:B------:R-:W1:Y:S01]  /*0040*/  S2R R3, SR_TID.X ;  /* 0x0000000000037919 */ /* 0x000e620000002100 */
[----:B------:R-:W3:Y:S05]  /*0050*/  LDCU UR7, c[0x0][0x394] ;  /* 0x00007280ff0777ac */ /* 0x000eea0008000800 */
[----:B------:R-:W0:Y:S08]  /*0060*/  S2UR UR5, SR_CTAID.Y ;  /* 0x00000000000579c3 */ /* 0x000e300000002600 */
[----:B------:R-:W0:Y:S08]  /*0070*/  LDC R5, c[0x0][0x364] ;  /* 0x0000d900ff057b82 */ /* 0x000e300000000800 */
[----:B------:R-:W1:Y:S01]  /*0080*/  S2UR UR4, SR_CTAID.X ;  /* 0x00000000000479c3 */ /* 0x000e620000002500 */
[----:B0-----:R-:W-:-:S05]  /*0090*/  IMAD R5, R5, UR5, R2 ;  /* 0x0000000505057c24 */ /* 0x001fca000f8e0202 */
[----:B--2---:R-:W-:Y:S01]  /*00a0*/  ISETP.GE.AND P0, PT, R5, UR6, PT ;  /* 0x0000000605007c0c */ /* 0x004fe2000bf06270 */
[----:B-1----:R-:W-:-:S05]  /*00b0*/  IMAD R0, R0, UR4, R3 ;  /* 0x0000000400007c24 */ /* 0x002fca000f8e0203 */
[----:B---3--:R-:W-:-:S13]  /*00c0*/  ISETP.GE.OR P0, PT, R0, UR7, P0 ;  /* 0x0000000700007c0c */ /* 0x008fda0008706670 */
[----:B------:R-:W-:Y:S05]  /*00d0*/  @P0 EXIT ;  /* 0x000000000000094d */ /* 0x000fea0003800000 */
[----:B------:R-:W0:Y:S01]  /*00e0*/  LDCU.U16 UR4, c[0x0][0x39c] ;  /* 0x00007380ff0477ac */ /* 0x000e220008000400 */
[----:B------:R-:W1:Y:S01]  /*00f0*/  LDC.64 R6, c[0x0][0x388] ;  /* 0x0000e200ff067b82 */ /* 0x000e620000000a00 */
[----:B------:R-:W-:Y:S01]  /*0100*/  I2FP.F32.S32 R2, R0 ;  /* 0x0000000000027245 */ /* 0x000fe20000201400 */
[----:B------:R-:W-:Y:S01]  /*0110*/  BSSY.RECONVERGENT B0, `(.L_x_0) ;  /* 0x000001b000007945 */ /* 0x000fe20003800200 */
[----:B------:R-:W2:Y:S01]  /*0120*/  LDCU UR6, c[0x0][0x390] ;  /* 0x00007200ff0677ac */ /* 0x000ea20008000800 */
[----:B------:R-:W-:Y:S01]  /*0130*/  I2FP.F32.U32 R3, R5 ;  /* 0x0000000500037245 */ /* 0x000fe20000201000 */
[----:B------:R-:W3:Y:S01]  /*0140*/  LDCU.U16 UR5, c[0x0][0x39c] ;  /* 0x00007380ff0577ac */ /* 0x000ee20008000400 */
[----:B------:R-:W4:Y:S01]  /*0150*/  LDCU.64 UR8, c[0x0][0x358] ;  /* 0x00006b00ff0877ac */ /* 0x000f220008000a00 */
[----:B0-----:R-:W-:-:S04]  /*0160*/  UPRMT UR4, UR4, 0x9910, URZ ;  /* 0x0000991004047896 */ /* 0x001fc800080000ff */
[----:B------:R-:W-:Y:S01]  /*0170*/  UISETP.NE.AND UP0, UPT, UR4, URZ, UPT ;  /* 0x000000ff0400728c */ /* 0x000fe2000bf05270 */
[-C--:B-1----:R-:W-:Y:S01]  /*0180*/  FFMA R2, R2, R6.reuse, R7 ;  /* 0x0000000602027223 */ /* 0x082fe20000000007 */
[----:B--2---:R-:W-:-:S07]  /*0190*/  FFMA R3, R3, R6, UR6 ;  /* 0x0000000603037e23 */ /* 0x004fce0008000006 */
[----:B---34-:R-:W-:Y:S05]  /*01a0*/  BRA.U !UP0, `(.L_x_1) ;  /* 0x00000001083c7547 */ /* 0x018fea000b800000 */
[----:B------:R-:W-:Y:S02]  /*01b0*/  PRMT R4, RZ, 0x7610, R4 ;  /* 0x00007610ff047816 */ /* 0x000fe40000000004 */
[----:B------:R-:W-:Y:S02]  /*01c0*/  MOV R6, R3 ;  /* 0x0000000300067202 */ /* 0x000fe40000000f00 */
[----:B------:R-:W-:-:S07]  /*01d0*/  MOV R7, R2 ;  /* 0x0000000200077202 */ /* 0x000fce0000000f00 */
.L_x_3:
[----:B------:R-:W-:Y:S01]  /*01e0*/  FMUL R8, R6, R6 ;  /* 0x0000000606087220 */ /* 0x000fe20000400000 */
[----:B------:R-:W-:-:S03]  /*01f0*/  FADD R10, R7, R7 ;  /* 0x00000007070a7221 */ /* 0x000fc60000000000 */
[----:B------:R-:W-:Y:S01]  /*0200*/  FFMA R9, R7, R7, R8 ;  /* 0x0000000707097223 */ /* 0x000fe20000000008 */
[----:B------:R-:W-:-:S04]  /*0210*/  FFMA R6, R10, R6, R3 ;  /* 0x000000060a067223 */ /* 0x000fc80000000003 */
[----:B------:R-:W-:Y:S01]  /*0220*/  FSETP.GT.AND P0, PT, R9, 4, PT ;  /* 0x408000000900780b */ /* 0x000fe20003f04000 */
[----:B------:R-:W-:-:S12]  /*0230*/  FFMA R9, R7, R7, -R8 ;  /* 0x0000000707097223 */ /* 0x000fd80000000808 */
[----:B------:R-:W-:Y:S05]  /*0240*/  @P0 BRA `(.L_x_2) ;  /* 0x00000000001c0947 */ /* 0x000fea0003800000 */
[----:B------:R-:W-:-:S04]  /*0250*/  IADD3 R4, PT, PT, R4, 0x1, RZ ;  /* 0x0000000104047810 */ /* 0x000fc80007ffe0ff */
[----:B------:R-:W-:-:S04]  /*0260*/  PRMT R7, R4, 0x9910, RZ ;  /* 0x0000991004077816 */ /* 0x000fc800000000ff */
[----:B------:R-:W-:Y:S01]  /*0270*/  ISETP.NE.AND P0, PT, R7, UR4, PT ;  /* 0x0000000407007c0c */ /* 0x000fe2000bf05270 */
[----:B------:R-:W-:-:S12]  /*0280*/  FADD R7, R2, R9 ;  /* 0x0000000902077221 */ /* 0x000fd80000000000 */
[----:B------:R-:W-:Y:S05]  /*0290*/  @P0 BRA `(.L_x_3) ;  /* 0xfffffffc00d00947 */ /* 0x000fea000383ffff */
.L_x_1:
[----:B------:R-:W-:-:S06]  /*02a0*/  UIADD3 UR6, UPT, UPT, UR5, -0x1, URZ ;  /* 0xffffffff05067890 */ /* 0x000fcc000fffe0ff */
[----:B------:R-:W-:-:S07]  /*02b0*/  MOV R4, UR6 ;  /* 0x0000000600047c02 */ /* 0x000fce0008000f00 */
.L_x_2:
[----:B------:R-:W-:Y:S05]  /*02c0*/  BSYNC.RECONVERGENT B0 ;  /* 0x0000000000007941 */ /* 0x000fea0003800200 */
.L_x_0:
[----:B------:R-:W0:Y:S01]  /*02d0*/  LDC.64 R2, c[0x0][0x380] ;  /* 0x0000e000ff027b82 */ /* 0x000e220000000a00 */
[----:B------:R-:W1:Y:S02]  /*02e0*/  LDCU UR6, c[0x0][0x394] ;  /* 0x00007280ff0677ac */ /* 0x000e640008000800 */
[----:B-1----:R-:W-:Y:S01]  /*02f0*/  IMAD R7, R5, UR6, R0 ;  /* 0x0000000605077c24 */ /* 0x002fe2000f8e0200 */
[----:B------:R-:W-:-:S03]  /*0300*/  LOP3.LUT R5, R4, 0xffff, RZ, 0xc0, !PT ;  /* 0x0000ffff04057812 */ /* 0x000fc600078ec0ff */
[----:B0-----:R-:W-:-:S05]  /*0310*/  IMAD.WIDE R2, R7, 0x4, R2 ;  /* 0x0000000407027825 */ /* 0x001fca00078e0202 */
[----:B------:R-:W-:Y:S01]  /*0320*/  STG.E desc[UR8][R2.64], R5 ;  /* 0x0000000502007986 */ /* 0x000fe2000c101908 */
[----:B------:R-:W-:Y:S05]  /*0330*/  EXIT ;  /* 0x000000000000794d */ /* 0x000fea0003800000 */
.L_x_4:
[----:B------:R-:W-:-:S00]  /*0340*/  BRA `(.L_x_4) ;  /* 0xfffffffc00fc7947 */ /* 0x000fc0000383ffff */
[----:B------:R-:W-:-:S00]  /*0350*/  NOP ;  /* 0x0000000000007918 */ /* 0x000fc00000000000 */
        /* <DEDUP_REMOVED lines=10> */
.L_x_19:


//--------------------- .text._Z25kernel_compute_cuda_d2_wpdddjiiPt --------------------------
	.section	.text._Z25kernel_compute_cuda_d2_wpdddjiiPt,"ax",@progbits
	.align	128
        .global         _Z25kernel_compute_cuda_d2_wpdddjiiPt
        .type           _Z25kernel_compute_cuda_d2_wpdddjiiPt,@function
        .size           _Z25kernel_compute_cuda_d2_wpdddjiiPt,(.L_x_20 - _Z25kernel_compute_cuda_d2_wpdddjiiPt)
        .other          _Z25kernel_compute_cuda_d2_wpdddjiiPt,@"STO_CUDA_ENTRY STV_DEFAULT"
_Z25kernel_compute_cuda_d2_wpdddjiiPt:
.text._Z25kernel_compute_cuda_d2_wpdddjiiPt:
        /* <DEDUP_REMOVED lines=14> */
[----:B------:R-:W-:Y:S01]  /*00e0*/  I2FP.F32.U32 R2, UR6 ;  /* 0x0000000600027c45 */ /* 0x000fe20008201000 */
[----:B------:R-:W0:Y:S01]  /*00f0*/  LDC.64 R4, c[0x0][0x380] ;  /* 0x0000e000ff047b82 */ /* 0x000e220000000a00 */
[----:B------:R-:W1:Y:S01]  /*0100*/  LDCU UR10, c[0x0][0x398] ;  /* 0x00007300ff0a77ac */ /* 0x000e620008000800 */
[----:B------:R-:W-:Y:S01]  /*0110*/  I2FP.F32.S32 R10, UR7 ;  /* 0x00000007000a7c45 */ /* 0x000fe20008201400 */
[----:B------:R-:W-:Y:S01]  /*0120*/  I2F.F64.U32 R8, R17 ;  /* 0x0000001100087312 */ /* 0x000fe20000201800 */
[----:B------:R-:W-:Y:S01]  /*0130*/  FMUL R2, R2, 0.5 ;  /* 0x3f00000002027820 */ /* 0x000fe20000400000 */
[----:B------:R-:W0:Y:S01]  /*0140*/  LDCU.64 UR8, c[0x0][0x390] ;  /* 0x00007200ff0877ac */ /* 0x000e220008000a00 */
[----:B------:R-:W-:Y:S02]  /*0150*/  IMAD R19, R17, UR7, R0 ;  /* 0x0000000711137c24 */ /* 0x000fe4000f8e0200 */
[----:B------:R-:W-:Y:S01]  /*0160*/  FMUL R10, R10, 0.5 ;  /* 0x3f0000000a0a7820 */ /* 0x000fe20000400000 */
[----:B------:R-:W2:Y:S01]  /*0170*/  LDC.64 R14, c[0x0][0x3a8] ;  /* 0x0000ea00ff0e7b82 */ /* 0x000ea20000000a00 */
[----:B------:R-:W3:Y:S01]  /*0180*/  LDCU.64 UR4, c[0x0][0x358] ;  /* 0x00006b00ff0477ac */ /* 0x000ee20008000a00 */
[----:B------:R-:W0:Y:S06]  /*0190*/  F2F.F64.F32 R2, R2 ;  /* 0x0000000200027310 */ /* 0x000e2c0000201800 */
[----:B------:R-:W4:Y:S02]  /*01a0*/  LDC.U16 R16, c[0x0][0x398] ;  /* 0x0000e600ff107b82 */ /* 0x000f240000000400 */
[----:B------:R-:W5:Y:S01]  /*01b0*/  F2F.F64.F32 R10, R10 ;  /* 0x0000000a000a7310 */ /* 0x000f620000201800 */
[----:B-1----:R-:W-:-:S05]  /*01c0*/  ISETP.NE.AND P0, PT, RZ, UR10, PT ;  /* 0x0000000aff007c0c */ /* 0x002fca000bf05270 */
[----:B------:R-:W5:Y:S01]  /*01d0*/  LDC.64 R6, c[0x0][0x388] ;  /* 0x0000e200ff067b82 */ /* 0x000f620000000a00 */
[-C--:B0-----:R-:W-:Y:S01]  /*01e0*/  DFMA R12, -R2, R4.reuse, UR8 ;  /* 0x00000008020c7e2b */ /* 0x081fe20008000104 */
[----:B--2---:R-:W-:Y:S02]  /*01f0*/  IMAD.WIDE R2, R19, 0x2, R14 ;  /* 0x0000000213027825 */ /* 0x004fe400078e020e */
[----:B------:R0:W1:Y:S05]  /*0200*/  I2F.F64 R14, R0 ;  /* 0x00000000000e7312 */ /* 0x00006a0000201c00 */
[----:B------:R-:W-:Y:S01]  /*0210*/  DFMA R8, R8, R4, R12 ;  /* 0x000000040808722b */ /* 0x000fe2000000000c */
[----:B----4-:R-:W-:-:S05]  /*0220*/  VIADD R19, R16, 0xffffffff ;  /* 0xffffffff10137836 */ /* 0x010fca0000000000 */
[----:B---3--:R0:W-:Y:S01]  /*0230*/  STG.E.U16 desc[UR4][R2.64], R19 ;  /* 0x0000001302007986 */ /* 0x0081e2000c101504 */
[----:B-----5:R-:W-:Y:S01]  /*0240*/  DFMA R6, -R10, R4, R6 ;  /* 0x000000040a06722b */ /* 0x020fe20000000106 */
[----:B-1----:R-:W-:Y:S10]  /*0250*/  @!P0 EXIT ;  /* 0x000000000000894d */ /* 0x002ff40003800000 */
[----:B------:R-:W-:Y:S01]  /*0260*/  DFMA R6, R14, R4, R6 ;  /* 0x000000040e06722b */ /* 0x000fe20000000006 */
[----:B------:R-:W-:Y:S01]  /*0270*/  BSSY.RECONVERGENT B0, `(.L_x_5) ;  /* 0x0000014000007945 */ /* 0x000fe20003800200 */
[----:B------:R-:W-:Y:S01]  /*0280*/  PRMT R17, RZ, 0x7610, R17 ;  /* 0x00007610ff117816 */ /* 0x000fe20000000011 */
[----:B------:R-:W-:Y:S01]  /*0290*/  IMAD.MOV.U32 R4, RZ, RZ, R8 ;  /* 0x000000ffff047224 */ /* 0x000fe200078e0008 */
[----:B------:R-:W-:Y:S01]  /*02a0*/  MOV R5, R9 ;  /* 0x0000000900057202 */ /* 0x000fe20000000f00 */
[----:B------:R-:W1:Y:S05]  /*02b0*/  LDCU UR6, c[0x0][0x398] ;  /* 0x00007300ff0677ac */ /* 0x000e6a0008000800 */
[----:B------:R-:W-:Y:S01]  /*02c0*/  IMAD.MOV.U32 R10, RZ, RZ, R6 ;  /* 0x000000ffff0a7224 */ /* 0x000fe200078e0006 */
[----:B------:R-:W-:-:S07]  /*02d0*/  MOV R11, R7 ;  /* 0x00000007000b7202 */ /* 0x000fce0000000f00 */
.L_x_7:
[----:B------:R-:W-:Y:S02]  /*02e0*/  DMUL R12, R4, R4 ;  /* 0x00000004040c7228 */ /* 0x000fe40000000000 */
[----:B------:R-:W-:-:S06]  /*02f0*/  DADD R14, R10, R10 ;  /* 0x000000000a0e7229 */ /* 0x000fcc000000000a */
[----:B0-----:R-:W-:Y:S02]  /*0300*/  DFMA R18, R10, R10, R12 ;  /* 0x0000000a0a12722b */ /* 0x001fe4000000000c */
[----:B------:R-:W-:Y:S02]  /*0310*/  DFMA R4, R14, R4, R8 ;  /* 0x000000040e04722b */ /* 0x000fe40000000008 */
[----:B------:R-:W-:-:S04]  /*0320*/  DFMA R10, R10, R10, -R12 ;  /* 0x0000000a0a0a722b */ /* 0x000fc8000000080c */
[----:B------:R-:W-:-:S14]  /*0330*/  DSETP.GT.AND P0, PT, R18, 4, PT ;  /* 0x401000001200742a */ /* 0x000fdc0003f04000 */
[----:B------:R-:W-:Y:S05]  /*0340*/  @P0 BRA `(.L_x_6) ;  /* 0x0000000000180947 */ /* 0x000fea0003800000 */
[----:B------:R-:W-:Y:S01]  /*0350*/  VIADD R17, R17, 0x1 ;  /* 0x0000000111117836 */ /* 0x000fe20000000000 */
[----:B------:R-:W-:-:S04]  /*0360*/  DADD R10, R6, R10 ;  /* 0x00000000060a7229 */ /* 0x000fc8000000000a */
[----:B------:R-:W-:-:S04]  /*0370*/  LOP3.LUT R0, R17, 0xffff, RZ, 0xc0, !PT ;  /* 0x0000ffff11007812 */ /* 0x000fc800078ec0ff */
[----:B-1----:R-:W-:-:S13]  /*0380*/  ISETP.GE.U32.AND P0, PT, R0, UR6, PT ;  /* 0x0000000600007c0c */ /* 0x002fda000bf06070 */
[----:B------:R-:W-:Y:S05]  /*0390*/  @!P0 BRA `(.L_x_7) ;  /* 0xfffffffc00d08947 */ /* 0x000fea000383ffff */
[----:B------:R-:W-:Y:S05]  /*03a0*/  EXIT ;  /* 0x000000000000794d */ /* 0x000fea0003800000 */
.L_x_6:
[----:B-1----:R-:W-:Y:S05]  /*03b0*/  BSYNC.RECONVERGENT B0 ;  /* 0x0000000000007941 */ /* 0x002fea0003800200 */
.L_x_5:
[----:B------:R-:W-:Y:S01]  /*03c0*/  STG.E.U16 desc[UR4][R2.64], R17 ;  /* 0x0000001102007986 */ /* 0x000fe2000c101504 */
[----:B------:R-:W-:Y:S05]  /*03d0*/  EXIT ;  /* 0x000000000000794d */ /* 0x000fea0003800000 */
.L_x_8:
        /* <DEDUP_REMOVED lines=10> */
.L_x_20:


//--------------------- .text._Z22kernel_compute_cuda_d2dddjiiPt --------------------------
	.section	.text._Z22kernel_compute_cuda_d2dddjiiPt,"ax",@progbits
	.align	128
        .global         _Z22kernel_compute_cuda_d2dddjiiPt
        .type           _Z22kernel_compute_cuda_d2dddjiiPt,@function
        .size           _Z22kernel_compute_cuda_d2dddjiiPt,(.L_x_21 - _Z22kernel_compute_cuda_d2dddjiiPt)
        .other          _Z22kernel_compute_cuda_d2dddjiiPt,@"STO_CUDA_ENTRY STV_DEFAULT"
_Z22kernel_compute_cuda_d2dddjiiPt:
.text._Z22kernel_compute_cuda_d2dddjiiPt:
        /* <DEDUP_REMOVED lines=16> */
[----:B------:R-:W-:Y:S01]  /*0100*/  I2FP.F32.S32 R10, UR7 ;  /* 0x00000007000a7c45 */ /* 0x000fe20008201400 */
[----:B------:R-:W1:Y:S01]  /*0110*/  LDCU.U16 UR4, c[0x0][0x398] ;  /* 0x00007300ff0477ac */ /* 0x000e620008000400 */
[----:B------:R-:W-:Y:S01]  /*0120*/  I2F.F64.U32 R8, R3 ;  /* 0x0000000300087312 */ /* 0x000fe20000201800 */
[----:B------:R-:W-:Y:S01]  /*0130*/  FMUL R2, R2, 0.5 ;  /* 0x3f00000002027820 */ /* 0x000fe20000400000 */
[----:B------:R-:W-:Y:S01]  /*0140*/  BSSY.RECONVERGENT B0, `(.L_x_9) ;  /* 0x0000023000007945 */ /* 0x000fe20003800200 */
[----:B------:R-:W0:Y:S01]  /*0150*/  LDCU.64 UR6, c[0x0][0x390] ;  /* 0x00007200ff0677ac */ /* 0x000e220008000a00 */
[----:B------:R-:W-:Y:S01]  /*0160*/  FMUL R16, R10, 0.5 ;  /* 0x3f0000000a107820 */ /* 0x000fe20000400000 */
[----:B------:R-:W2:Y:S01]  /*0170*/  LDC.64 R14, c[0x0][0x388] ;  /* 0x0000e200ff0e7b82 */ /* 0x000ea20000000a00 */
[----:B------:R-:W3:Y:S02]  /*0180*/  LDCU.U16 UR5, c[0x0][0x398] ;  /* 0x00007300ff0577ac */ /* 0x000ee40008000400 */
[----:B------:R-:W0:Y:S01]  /*0190*/  F2F.F64.F32 R6, R2 ;  /* 0x0000000200067310 */ /* 0x000e220000201800 */
[----:B------:R-:W4:Y:S07]  /*01a0*/  LDCU.64 UR8, c[0x0][0x358] ;  /* 0x00006b00ff0877ac */ /* 0x000f2e0008000a00 */
[----:B------:R-:W2:Y:S01]  /*01b0*/  F2F.F64.F32 R10, R16 ;  /* 0x00000010000a7310 */ /* 0x000ea20000201800 */
[----:B-1----:R-:W-:-:S04]  /*01c0*/  UPRMT UR4, UR4, 0x9910, URZ ;  /* 0x0000991004047896 */ /* 0x002fc800080000ff */
[----:B------:R-:W-:Y:S01]  /*01d0*/  UISETP.NE.AND UP0, UPT, UR4, URZ, UPT ;  /* 0x000000ff0400728c */ /* 0x000fe2000bf05270 */
[-C--:B0-----:R-:W-:Y:S02]  /*01e0*/  DFMA R6, -R6, R4.reuse, UR6 ;  /* 0x0000000606067e2b */ /* 0x081fe40008000104 */
[----:B------:R-:W0:Y:S01]  /*01f0*/  I2F.F64 R12, R0 ;  /* 0x00000000000c7312 */ /* 0x000e220000201c00 */
[----:B--2---:R-:W-:-:S05]  /*0200*/  DFMA R10, -R10, R4, R14 ;  /* 0x000000040a0a722b */ /* 0x004fca000000010e */
[----:B------:R-:W-:-:S03]  /*0210*/  DFMA R6, R8, R4, R6 ;  /* 0x000000040806722b */ /* 0x000fc60000000006 */
[----:B0-----:R-:W-:Y:S01]  /*0220*/  DFMA R4, R12, R4, R10 ;  /* 0x000000040c04722b */ /* 0x001fe2000000000a */
[----:B---34-:R-:W-:Y:S10]  /*0230*/  BRA.U !UP0, `(.L_x_10) ;  /* 0x0000000108447547 */ /* 0x018ff4000b800000 */
[----:B------:R-:W-:Y:S01]  /*0240*/  PRMT R17, RZ, 0x7610, R17 ;  /* 0x00007610ff117816 */ /* 0x000fe20000000011 */
[----:B------:R-:W-:Y:S01]  /*0250*/  IMAD.MOV.U32 R8, RZ, RZ, R6 ;  /* 0x000000ffff087224 */ /* 0x000fe200078e0006 */
[----:B------:R-:W-:Y:S01]  /*0260*/  MOV R10, R4 ;  /* 0x00000004000a7202 */ /* 0x000fe20000000f00 */
[----:B------:R-:W-:Y:S02]  /*0270*/  IMAD.MOV.U32 R9, RZ, RZ, R7 ;  /* 0x000000ffff097224 */ /* 0x000fe400078e0007 */
[----:B------:R-:W-:-:S07]  /*0280*/  IMAD.MOV.U32 R11, RZ, RZ, R5 ;  /* 0x000000ffff0b7224 */ /* 0x000fce00078e0005 */
.L_x_12:
[----:B------:R-:W-:Y:S02]  /*0290*/  DMUL R12, R8, R8 ;  /* 0x00000008080c7228 */ /* 0x000fe40000000000 */
[----:B------:R-:W-:-:S06]  /*02a0*/  DADD R14, R10, R10 ;  /* 0x000000000a0e7229 */ /* 0x000fcc000000000a */
[----:B------:R-:W-:Y:S02]  /*02b0*/  DFMA R18, R10, R10, R12 ;  /* 0x0000000a0a12722b */ /* 0x000fe4000000000c */
[----:B------:R-:W-:Y:S02]  /*02c0*/  DFMA R8, R14, R8, R6 ;  /* 0x000000080e08722b */ /* 0x000fe40000000006 */
[----:B------:R-:W-:-:S04]  /*02d0*/  DFMA R10, R10, R10, -R12 ;  /* 0x0000000a0a0a722b */ /* 0x000fc8000000080c */
[----:B------:R-:W-:-:S14]  /*02e0*/  DSETP.GT.AND P0, PT, R18, 4, PT ;  /* 0x401000001200742a */ /* 0x000fdc0003f04000 */
[----:B------:R-:W-:Y:S05]  /*02f0*/  @P0 BRA `(.L_x_11) ;  /* 0x00000000001c0947 */ /* 0x000fea0003800000 */
[----:B------:R-:W-:Y:S01]  /*0300*/  IADD3 R17, PT, PT, R17, 0x1, RZ ;  /* 0x0000000111117810 */ /* 0x000fe20007ffe0ff */
[----:B------:R-:W-:-:S03]  /*0310*/  DADD R10, R4, R10 ;  /* 0x00000000040a7229 */ /* 0x000fc6000000000a */
[----:B------:R-:W-:-:S04]  /*0320*/  PRMT R2, R17, 0x9910, RZ ;  /* 0x0000991011027816 */ /* 0x000fc800000000ff */
[----:B------:R-:W-:-:S13]  /*0330*/  ISETP.NE.AND P0, PT, R2, UR4, PT ;  /* 0x0000000402007c0c */ /* 0x000fda000bf05270 */
[----:B------:R-:W-:Y:S05]  /*0340*/  @P0 BRA `(.L_x_12) ;  /* 0xfffffffc00d00947 */ /* 0x000fea000383ffff */
.L_x_10:
[----:B------:R-:W-:-:S06]  /*0350*/  UIADD3 UR6, UPT, UPT, UR5, -0x1, URZ ;  /* 0xffffffff05067890 */ /* 0x000fcc000fffe0ff */
[----:B------:R-:W-:-:S07]  /*0360*/  MOV R17, UR6 ;  /* 0x0000000600117c02 */ /* 0x000fce0008000f00 */
.L_x_11:
[----:B------:R-:W-:Y:S05]  /*0370*/  BSYNC.RECONVERGENT B0 ;  /* 0x0000000000007941 */ /* 0x000fea0003800200 */
.L_x_9:
[----:B------:R-:W0:Y:S01]  /*0380*/  LDC.64 R4, c[0x0][0x3a8] ;  /* 0x0000ea00ff047b82 */ /* 0x000e220000000a00 */
[----:B------:R-:W1:Y:S02]  /*0390*/  LDCU UR6, c[0x0][0x39c] ;  /* 0x00007380ff0677ac */ /* 0x000e640008000800 */
[----:B-1----:R-:W-:-:S04]  /*03a0*/  IMAD R3, R3, UR6, R0 ;  /* 0x0000000603037c24 */ /* 0x002fc8000f8e0200 */
[----:B0-----:R-:W-:-:S05]  /*03b0*/  IMAD.WIDE R2, R3, 0x2, R4 ;  /* 0x0000000203027825 */ /* 0x001fca00078e0204 */
[----:B------:R-:W-:Y:S01]  /*03c0*/  STG.E.U16 desc[UR8][R2.64], R17 ;  /* 0x0000001102007986 */ /* 0x000fe2000c101508 */
[----:B------:R-:W-:Y:S05]  /*03d0*/  EXIT ;  /* 0x000000000000794d */ /* 0x000fea0003800000 */
.L_x_13:
        /* <DEDUP_REMOVED lines=10> */
.L_x_21:


//--------------------- .text._Z21kernel_compute_cuda_ddddjiiPt --------------------------
	.section	.text._Z21kernel_compute_cuda_ddddjiiPt,"ax",@progbits
	.align	128
        .global         _Z21kernel_compute_cuda_ddddjiiPt
        .type           _Z21kernel_compute_cuda_ddddjiiPt,@function
        .size           _Z21kernel_compute_cuda_ddddjiiPt,(.L_x_22 - _Z21kernel_compute_cuda_ddddjiiPt)
        .other          _Z21kernel_compute_cuda_ddddjiiPt,@"STO_CUDA_ENTRY STV_DEFAULT"
_Z21kernel_compute_cuda_ddddjiiPt:
.text._Z21kernel_compute_cuda_ddddjiiPt:
        /* <DEDUP_REMOVED lines=41> */
.L_x_17:
        /* <DEDUP_REMOVED lines=12> */
.L_x_15:
[----:B------:R-:W-:-:S06]  /*0350*/  UIADD3 UR6, UPT, UPT, UR5, -0x1, URZ ;  /* 0xffffffff05067890 */ /* 0x000fcc000fffe0ff */
[----:B------:R-:W-:-:S07]  /*0360*/  MOV R17, UR6 ;  /* 0x0000000600117c02 */ /* 0x000fce0008000f00 */
.L_x_16:
[----:B------:R-:W-:Y:S05]  /*0370*/  BSYNC.RECONVERGENT B0 ;  /* 0x0000000000007941 */ /* 0x000fea0003800200 */
.L_x_14:
[----:B------:R-:W0:Y:S01]  /*0380*/  LDC.64 R4, c[0x0][0x3a8] ;  /* 0x0000ea00ff047b82 */ /* 0x000e220000000a00 */
[----:B------:R-:W1:Y:S02]  /*0390*/  LDCU UR6, c[0x0][0x39c] ;  /* 0x00007380ff0677ac */ /* 0x000e640008000800 */
[----:B-1----:R-:W-:-:S04]  /*03a0*/  IMAD R3, R3, UR6, R0 ;  /* 0x0000000603037c24 */ /* 0x002fc8000f8e0200 */
[----:B0-----:R-:W-:-:S05]  /*03b0*/  IMAD.WIDE R2, R3, 0x2, R4 ;  /* 0x0000000203027825 */ /* 0x001fca00078e0204 */
[----:B------:R-:W-:Y:S01]  /*03c0*/  STG.E.U16 desc[UR8][R2.64], R17 ;  /* 0x0000001102007986 */ /* 0x000fe2000c101508 */
[----:B------:R-:W-:Y:S05]  /*03d0*/  EXIT ;  /* 0x000000000000794d */ /* 0x000fea0003800000 */
.L_x_18:
        /* <DEDUP_REMOVED lines=10> */
.L_x_22:


//--------------------- .nv.shared.reserved.0     --------------------------
	.section	.nv.shared.reserved.0,"aw",@nobits
	.weak		__nv_reservedSMEM_offset_0_alias
	.size		__nv_reservedSMEM_offset_0_alias, 0, 64
	.other		__nv_reservedSMEM_offset_0_alias,@"STO_CUDA_RESERVED_SHARED STV_DEFAULT"
__nv_reservedSMEM_offset_0_alias:
	.zero		0
	.zero		64


//--------------------- .nv.constant0._Z13mandelbrot_spPifffiii --------------------------
	.section	.nv.constant0._Z13mandelbrot_spPifffiii,"a",@progbits
	.sectionflags	@""
	.align	4
.nv.constant0._Z13mandelbrot_spPifffiii:
	.zero		928


//--------------------- .nv.constant0._Z25kernel_compute_cuda_d2_wpdddjiiPt --------------------------
	.section	.nv.constant0._Z25kernel_compute_cuda_d2_wpdddjiiPt,"a",@progbits
	.sectionflags	@""
	.align	4
.nv.constant0._Z25kernel_compute_cuda_d2_wpdddjiiPt:
	.zero		944


//--------------------- .nv.constant0._Z22kernel_compute_cuda_d2dddjiiPt --------------------------
	.section	.nv.constant0._Z22kernel_compute_cuda_d2dddjiiPt,"a",@progbits
	.sectionflags	@""
	.align	4
.nv.constant0._Z22kernel_compute_cuda_d2dddjiiPt:
	.zero		944


//--------------------- .nv.constant0._Z21kernel_compute_cuda_ddddjiiPt --------------------------
	.section	.nv.constant0._Z21kernel_compute_cuda_ddddjiiPt,"a",@progbits
	.sectionflags	@""
	.align	4
.nv.constant0._Z21kernel_compute_cuda_ddddjiiPt:
	.zero		944


//--------------------- SYMBOLS --------------------------

	.type		.nv.reservedSmem.offset0,@object
	.size		.nv.reservedSmem.offset0,0x4
